//
// Generated by NVIDIA NVVM Compiler
//
// Compiler Build ID: CL-36424714
// Cuda compilation tools, release 13.0, V13.0.88
// Based on NVVM 20.0.0
//

.version 9.0
.target sm_100
.address_size 64

	// .globl	_Z14DuplicateShiftPiS_S_S_

.visible .entry _Z14DuplicateShiftPiS_S_S_(
	.param .u64 .ptr .align 1 _Z14DuplicateShiftPiS_S_S__param_0,
	.param .u64 .ptr .align 1 _Z14DuplicateShiftPiS_S_S__param_1,
	.param .u64 .ptr .align 1 _Z14DuplicateShiftPiS_S_S__param_2,
	.param .u64 .ptr .align 1 _Z14DuplicateShiftPiS_S_S__param_3
)
{
	.reg .b32 	%r<7>;
	.reg .b64 	%rd<14>;

	ld.param.u64 	%rd1, [_Z14DuplicateShiftPiS_S_S__param_0];
	ld.param.u64 	%rd2, [_Z14DuplicateShiftPiS_S_S__param_1];
	ld.param.u64 	%rd3, [_Z14DuplicateShiftPiS_S_S__param_2];
	ld.param.u64 	%rd4, [_Z14DuplicateShiftPiS_S_S__param_3];
	cvta.to.global.u64 	%rd5, %rd4;
	cvta.to.global.u64 	%rd6, %rd3;
	cvta.to.global.u64 	%rd7, %rd2;
	cvta.to.global.u64 	%rd8, %rd1;
	mov.u32 	%r1, %tid.x;
	mov.u32 	%r2, %ctaid.x;
	mov.u32 	%r3, %ntid.x;
	mad.lo.s32 	%r4, %r2, %r3, %r1;
	mul.wide.s32 	%rd9, %r4, 4;
	add.s64 	%rd10, %rd8, %rd9;
	ld.global.u32 	%r5, [%rd10+4];
	add.s64 	%rd11, %rd7, %rd9;
	st.global.u32 	[%rd11], %r5;
	add.s64 	%rd12, %rd6, %rd9;
	ld.global.u32 	%r6, [%rd12+4];
	add.s64 	%rd13, %rd5, %rd9;
	st.global.u32 	[%rd13], %r6;
	ret;

}
	// .globl	_Z4RtoRPiS_S_
.visible .entry _Z4RtoRPiS_S_(
	.param .u64 .ptr .align 1 _Z4RtoRPiS_S__param_0,
	.param .u64 .ptr .align 1 _Z4RtoRPiS_S__param_1,
	.param .u64 .ptr .align 1 _Z4RtoRPiS_S__param_2
)
{
	.reg .b32 	%r<9>;
	.reg .b64 	%rd<11>;
	.reg .b64 	%fd<3>;

	ld.param.u64 	%rd1, [_Z4RtoRPiS_S__param_0];
	ld.param.u64 	%rd2, [_Z4RtoRPiS_S__param_1];
	ld.param.u64 	%rd3, [_Z4RtoRPiS_S__param_2];
	cvta.to.global.u64 	%rd4, %rd3;
	cvta.to.global.u64 	%rd5, %rd1;
	cvta.to.global.u64 	%rd6, %rd2;
	mov.u32 	%r1, %tid.x;
	mov.u32 	%r2, %ctaid.x;
	mov.u32 	%r3, %ntid.x;
	mad.lo.s32 	%r4, %r2, %r3, %r1;
	mul.wide.s32 	%rd7, %r4, 4;
	add.s64 	%rd8, %rd6, %rd7;
	ld.global.u32 	%r5, [%rd8];
	add.s64 	%rd9, %rd5, %rd7;
	ld.global.u32 	%r6, [%rd9];
	sub.s32 	%r7, %r5, %r6;
	cvt.rn.f64.s32 	%fd1, %r7;
	mul.f64 	%fd2, %fd1, 0d3FD3333333333333;
	cvt.rzi.s32.f64 	%r8, %fd2;
	add.s64 	%rd10, %rd4, %rd7;
	st.global.u32 	[%rd10], %r8;
	ret;

}
	// .globl	_Z2QTPiS_S_S_S_
.visible .entry _Z2QTPiS_S_S_S_(
	.param .u64 .ptr .align 1 _Z2QTPiS_S_S_S__param_0,
	.param .u64 .ptr .align 1 _Z2QTPiS_S_S_S__param_1,
	.param .u64 .ptr .align 1 _Z2QTPiS_S_S_S__param_2,
	.param .u64 .ptr .align 1 _Z2QTPiS_S_S_S__param_3,
	.param .u64 .ptr .align 1 _Z2QTPiS_S_S_S__param_4
)
{
	.reg .pred 	%p<2>;
	.reg .b32 	%r<12>;
	.reg .b64 	%rd<21>;

	ld.param.u64 	%rd1, [_Z2QTPiS_S_S_S__param_0];
	ld.param.u64 	%rd2, [_Z2QTPiS_S_S_S__param_1];
	ld.param.u64 	%rd3, [_Z2QTPiS_S_S_S__param_2];
	ld.param.u64 	%rd4, [_Z2QTPiS_S_S_S__param_3];
	ld.param.u64 	%rd5, [_Z2QTPiS_S_S_S__param_4];
	cvta.to.global.u64 	%rd6, %rd1;
	cvta.to.global.u64 	%rd7, %rd2;
	mov.u32 	%r1, %tid.x;
	mov.u32 	%r2, %ctaid.x;
	mov.u32 	%r3, %ntid.x;
	mad.lo.s32 	%r4, %r2, %r3, %r1;
	cvt.s64.s32 	%rd8, %r4;
	mul.wide.s32 	%rd9, %r4, 4;
	add.s64 	%rd10, %rd7, %rd9;
	ld.global.u32 	%r5, [%rd10];
	add.s64 	%rd11, %rd6, %rd9;
	ld.global.u32 	%r6, [%rd11];
	sub.s32 	%r7, %r5, %r6;
	setp.eq.s32 	%p1, %r7, 5;
	add.s32 	%r8, %r4, 1;
	cvt.s64.s32 	%rd12, %r8;
	selp.b64 	%rd13, %rd8, %rd12, %p1;
	cvta.to.global.u64 	%rd14, %rd4;
	cvta.to.global.u64 	%rd15, %rd3;
	shl.b64 	%rd16, %rd13, 2;
	add.s64 	%rd17, %rd14, %rd16;
	ld.global.u32 	%r9, [%rd17];
	add.s64 	%rd18, %rd15, %rd16;
	ld.global.u32 	%r10, [%rd18];
	sub.s32 	%r11, %r9, %r10;
	cvta.to.global.u64 	%rd19, %rd5;
	add.s64 	%rd20, %rd19, %rd9;
	st.global.u32 	[%rd20], %r11;
	ret;

}
	// .globl	_Z11SampletoHMSPiS_S_Pf
.visible .entry _Z11SampletoHMSPiS_S_Pf(
	.param .u64 .ptr .align 1 _Z11SampletoHMSPiS_S_Pf_param_0,
	.param .u64 .ptr .align 1 _Z11SampletoHMSPiS_S_Pf_param_1,
	.param .u64 .ptr .align 1 _Z11SampletoHMSPiS_S_Pf_param_2,
	.param .u64 .ptr .align 1 _Z11SampletoHMSPiS_S_Pf_param_3
)
{
	.reg .b32 	%r<24>;
	.reg .b32 	%f<2>;
	.reg .b64 	%rd<14>;
	.reg .b64 	%fd<10>;

	ld.param.u64 	%rd1, [_Z11SampletoHMSPiS_S_Pf_param_0];
	ld.param.u64 	%rd2, [_Z11SampletoHMSPiS_S_Pf_param_1];
	ld.param.u64 	%rd3, [_Z11SampletoHMSPiS_S_Pf_param_2];
	ld.param.u64 	%rd4, [_Z11SampletoHMSPiS_S_Pf_param_3];
	cvta.to.global.u64 	%rd5, %rd4;
	cvta.to.global.u64 	%rd6, %rd3;
	cvta.to.global.u64 	%rd7, %rd2;
	cvta.to.global.u64 	%rd8, %rd1;
	mov.u32 	%r1, %tid.x;
	mov.u32 	%r2, %ctaid.x;
	mov.u32 	%r3, %ntid.x;
	mad.lo.s32 	%r4, %r2, %r3, %r1;
	mul.wide.s32 	%rd9, %r4, 4;
	add.s64 	%rd10, %rd8, %rd9;
	ld.global.u32 	%r5, [%rd10];
	cvt.rn.f64.s32 	%fd1, %r5;
	mul.f64 	%fd2, %fd1, 0d3EB74D31B5A765B9;
	cvt.rzi.s32.f64 	%r6, %fd2;
	add.s64 	%rd11, %rd7, %rd9;
	st.global.u32 	[%rd11], %r6;
	ld.global.u32 	%r7, [%rd10];
	cvt.rn.f64.s32 	%fd3, %r7;
	mul.f64 	%fd4, %fd3, 0d3F15D867B543E2BA;
	cvt.rzi.s32.f64 	%r8, %fd4;
	mul.hi.s32 	%r9, %r8, -2004318071;
	add.s32 	%r10, %r9, %r8;
	shr.u32 	%r11, %r10, 31;
	shr.s32 	%r12, %r10, 5;
	add.s32 	%r13, %r12, %r11;
	mul.lo.s32 	%r14, %r13, 60;
	sub.s32 	%r15, %r8, %r14;
	add.s64 	%rd12, %rd6, %rd9;
	st.global.u32 	[%rd12], %r15;
	ld.global.u32 	%r16, [%rd10];
	cvt.rn.f64.s32 	%fd5, %r16;
	mul.f64 	%fd6, %fd5, 0d3F747AE147AE147B;
	mul.f64 	%fd7, %fd6, 0d40F86A0000000000;
	cvt.rzi.s32.f64 	%r17, %fd7;
	mul.hi.s32 	%r18, %r17, 375299969;
	shr.u32 	%r19, %r18, 31;
	shr.s32 	%r20, %r18, 19;
	add.s32 	%r21, %r20, %r19;
	mul.lo.s32 	%r22, %r21, 6000000;
	sub.s32 	%r23, %r17, %r22;
	cvt.rn.f64.s32 	%fd8, %r23;
	mul.f64 	%fd9, %fd8, 0d3EE4F8B588E368F1;
	cvt.rn.f32.f64 	%f1, %fd9;
	add.s64 	%rd13, %rd5, %rd9;
	st.global.f32 	[%rd13], %f1;
	ret;

}
	// .globl	_Z19int_3_median_filterPiS_
.visible .entry _Z19int_3_median_filterPiS_(
	.param .u64 .ptr .align 1 _Z19int_3_median_filterPiS__param_0,
	.param .u64 .ptr .align 1 _Z19int_3_median_filterPiS__param_1
)
{
	.local .align 16 .b8 	__local_depot4[32];
	.reg .b64 	%SP;
	.reg .b64 	%SPL;
	.reg .pred 	%p<4>;
	.reg .b32 	%r<13>;
	.reg .b64 	%rd<19>;

	mov.u64 	%SPL, __local_depot4;
	ld.param.u64 	%rd1, [_Z19int_3_median_filterPiS__param_0];
	ld.param.u64 	%rd2, [_Z19int_3_median_filterPiS__param_1];
	cvta.to.global.u64 	%rd3, %rd1;
	cvta.to.global.u64 	%rd4, %rd2;
	add.u64 	%rd6, %SPL, 0;
	mov.u32 	%r1, %tid.x;
	mov.u32 	%r2, %ctaid.x;
	mov.u32 	%r3, %ntid.x;
	mad.lo.s32 	%r4, %r2, %r3, %r1;
	mov.b32 	%r5, 0;
	mov.b32 	%r6, 2;
	mov.b32 	%r7, 1;
	st.local.v4.u32 	[%rd6], {%r7, %r6, %r5, %r5};
	st.local.v4.u32 	[%rd6+16], {%r5, %r5, %r6, %r7};
	mul.wide.s32 	%rd7, %r4, 4;
	add.s64 	%rd8, %rd4, %rd7;
	ld.global.u32 	%r8, [%rd8];
	ld.global.u32 	%r9, [%rd8+4];
	setp.lt.s32 	%p1, %r8, %r9;
	ld.global.u32 	%r10, [%rd8+8];
	setp.lt.s32 	%p2, %r8, %r10;
	setp.lt.s32 	%p3, %r9, %r10;
	selp.u64 	%rd9, 1, 0, %p3;
	selp.b64 	%rd10, 4, 0, %p1;
	selp.b64 	%rd11, 2, 0, %p2;
	or.b64  	%rd12, %rd11, %rd10;
	or.b64  	%rd13, %rd12, %rd9;
	shl.b64 	%rd14, %rd13, 2;
	add.s64 	%rd15, %rd6, %rd14;
	ld.local.u32 	%r11, [%rd15];
	mul.wide.s32 	%rd16, %r11, 4;
	add.s64 	%rd17, %rd8, %rd16;
	ld.global.u32 	%r12, [%rd17];
	add.s64 	%rd18, %rd3, %rd7;
	st.global.u32 	[%rd18], %r12;
	ret;

}


// ===== COMPILED SASS (sm_100) =====

	.target	sm_100

	.elftype	@"ET_EXEC"


//--------------------- .note.nv.tkinfo           --------------------------
	.section	.note.nv.tkinfo,"",@"SHT_NOTE"
	.sectionflags	@"SHF_NOTE_NV_TKINFO"
	.tkinfo
        /*0018*/ 	.word	0x00000002
        /*0030*/ 	.string	""
        /*0030*/ 	.string	"ptxas"
        /*0030*/ 	.string	"Cuda compilation tools, release 13.0, V13.0.88"
        /*0030*/ 	.string	"Build cuda_13.0.r13.0/compiler.36424714_0"
        /*0030*/ 	.string	"-arch sm_100 -m 64 "



//--------------------- .note.nv.cuinfo           --------------------------
	.section	.note.nv.cuinfo,"",@"SHT_NOTE"
	.sectionflags	@"SHF_NOTE_NV_CUINFO"
        /*0018*/ 	.short	0x0002
        /*001a*/ 	.short	0x0064
        /*001c*/ 	.short	0x0082
	.zero		2


//--------------------- .nv.info                  --------------------------
	.section	.nv.info,"",@"SHT_CUDA_INFO"
	.align	4


	//----- nvinfo : EIATTR_REGCOUNT
	.align		4
        /*0000*/ 	.byte	0x04, 0x2f
        /*0002*/ 	.short	(.L_1 - .L_0)
	.align		4
.L_0:
        /*0004*/ 	.word	index@(_Z14DuplicateShiftPiS_S_S_)
        /*0008*/ 	.word	0x0000000e


	//----- nvinfo : EIATTR_FRAME_SIZE
	.align		4
.L_1:
        /*000c*/ 	.byte	0x04, 0x11
        /*000e*/ 	.short	(.L_3 - .L_2)
	.align		4
.L_2:
        /*0010*/ 	.word	index@(_Z14DuplicateShiftPiS_S_S_)
        /*0014*/ 	.word	0x00000000


	//----- nvinfo : EIATTR_REGCOUNT
	.align		4
.L_3:
        /*0018*/ 	.byte	0x04, 0x2f
        /*001a*/ 	.short	(.L_5 - .L_4)
	.align		4
.L_4:
        /*001c*/ 	.word	index@(_Z4RtoRPiS_S_)
        /*0020*/ 	.word	0x0000000e


	//----- nvinfo : EIATTR_FRAME_SIZE
	.align		4
.L_5:
        /*0024*/ 	.byte	0x04, 0x11
        /*0026*/ 	.short	(.L_7 - .L_6)
	.align		4
.L_6:
        /*0028*/ 	.word	index@(_Z4RtoRPiS_S_)
        /*002c*/ 	.word	0x00000000


	//----- nvinfo : EIATTR_REGCOUNT
	.align		4
.L_7:
        /*0030*/ 	.byte	0x04, 0x2f
        /*0032*/ 	.short	(.L_9 - .L_8)
	.align		4
.L_8:
        /*0034*/ 	.word	index@(_Z2QTPiS_S_S_S_)
        /*0038*/ 	.word	0x0000000c


	//----- nvinfo : EIATTR_FRAME_SIZE
	.align		4
.L_9:
        /*003c*/ 	.byte	0x04, 0x11
        /*003e*/ 	.short	(.L_11 - .L_10)
	.align		4
.L_10:
        /*0040*/ 	.word	index@(_Z2QTPiS_S_S_S_)
        /*0044*/ 	.word	0x00000000


	//----- nvinfo : EIATTR_REGCOUNT
	.align		4
.L_11:
        /*0048*/ 	.byte	0x04, 0x2f
        /*004a*/ 	.short	(.L_13 - .L_12)
	.align		4
.L_12:
        /*004c*/ 	.word	index@(_Z11SampletoHMSPiS_S_Pf)
        /*0050*/ 	.word	0x00000010


	//----- nvinfo : EIATTR_FRAME_SIZE
	.align		4
.L_13:
        /*0054*/ 	.byte	0x04, 0x11
        /*0056*/ 	.short	(.L_15 - .L_14)
	.align		4
.L_14:
        /*0058*/ 	.word	index@(_Z11SampletoHMSPiS_S_Pf)
        /*005c*/ 	.word	0x00000000


	//----- nvinfo : EIATTR_REGCOUNT
	.align		4
.L_15:
        /*0060*/ 	.byte	0x04, 0x2f
        /*0062*/ 	.short	(.L_17 - .L_16)
	.align		4
.L_16:
        /*0064*/ 	.word	index@(_Z19int_3_median_filterPiS_)
        /*0068*/ 	.word	0x0000000a


	//----- nvinfo : EIATTR_FRAME_SIZE
	.align		4
.L_17:
        /*006c*/ 	.byte	0x04, 0x11
        /*006e*/ 	.short	(.L_19 - .L_18)
	.align		4
.L_18:
        /*0070*/ 	.word	index@(_Z19int_3_median_filterPiS_)
        /*0074*/ 	.word	0x00000000


	//----- nvinfo : EIATTR_MIN_STACK_SIZE
	.align		4
.L_19:
        /*0078*/ 	.byte	0x04, 0x12
        /*007a*/ 	.short	(.L_21 - .L_20)
	.align		4
.L_20:
        /*007c*/ 	.word	index@(_Z19int_3_median_filterPiS_)
        /*0080*/ 	.word	0x00000000


	//----- nvinfo : EIATTR_MIN_STACK_SIZE
	.align		4
.L_21:
        /*0084*/ 	.byte	0x04, 0x12
        /*0086*/ 	.short	(.L_23 - .L_22)
	.align		4
.L_22:
        /*0088*/ 	.word	index@(_Z11SampletoHMSPiS_S_Pf)
        /*008c*/ 	.word	0x00000000


	//----- nvinfo : EIATTR_MIN_STACK_SIZE
	.align		4
.L_23:
        /*0090*/ 	.byte	0x04, 0x12
        /*0092*/ 	.short	(.L_25 - .L_24)
	.align		4
.L_24:
        /*0094*/ 	.word	index@(_Z2QTPiS_S_S_S_)
        /*0098*/ 	.word	0x00000000


	//----- nvinfo : EIATTR_MIN_STACK_SIZE
	.align		4
.L_25:
        /*009c*/ 	.byte	0x04, 0x12
        /*009e*/ 	.short	(.L_27 - .L_26)
	.align		4
.L_26:
        /*00a0*/ 	.word	index@(_Z4RtoRPiS_S_)
        /*00a4*/ 	.word	0x00000000


	//----- nvinfo : EIATTR_MIN_STACK_SIZE
	.align		4
.L_27:
        /*00a8*/ 	.byte	0x04, 0x12
        /*00aa*/ 	.short	(.L_29 - .L_28)
	.align		4
.L_28:
        /*00ac*/ 	.word	index@(_Z14DuplicateShiftPiS_S_S_)
        /*00b0*/ 	.word	0x00000000
.L_29:


//--------------------- .nv.compat                --------------------------
	.section	.nv.compat,"",@"SHT_CUDA_COMPAT_INFO"
	.align	4
        /*0000*/ 	.byte	0x02, 0x09, 0x00, 0x00, 0x02, 0x02, 0x01, 0x00, 0x02, 0x05, 0x05, 0x00, 0x03, 0x07, 0x01, 0x01
        /*0010*/ 	.byte	0x02, 0x03, 0x00, 0x00, 0x02, 0x06, 0x01, 0x00, 0x04, 0x0b, 0x08, 0x00, 0x01, 0x00, 0x00, 0x00
        /*0020*/ 	.byte	0x00, 0x00, 0x00, 0x00


//--------------------- .nv.info._Z19int_3_median_filterPiS_ --------------------------
	.section	.nv.info._Z19int_3_median_filterPiS_,"",@"SHT_CUDA_INFO"
	.sectionflags	@""
	.align	4


	//----- nvinfo : EIATTR_CUDA_API_VERSION
	.align		4
        /*0000*/ 	.byte	0x04, 0x37
        /*0002*/ 	.short	(.L_31 - .L_30)
.L_30:
        /*0004*/ 	.word	0x00000082


	//----- nvinfo : EIATTR_KPARAM_INFO
	.align		4
.L_31:
        /*0008*/ 	.byte	0x04, 0x17
        /*000a*/ 	.short	(.L_33 - .L_32)
.L_32:
        /*000c*/ 	.word	0x00000000
        /*0010*/ 	.short	0x0001
        /*0012*/ 	.short	0x0008
        /*0014*/ 	.byte	0x00, 0xf5, 0x21, 0x00


	//----- nvinfo : EIATTR_KPARAM_INFO
	.align		4
.L_33:
        /*0018*/ 	.byte	0x04, 0x17
        /*001a*/ 	.short	(.L_35 - .L_34)
.L_34:
        /*001c*/ 	.word	0x00000000
        /*0020*/ 	.short	0x0000
        /*0022*/ 	.short	0x0000
        /*0024*/ 	.byte	0x00, 0xf5, 0x21, 0x00


	//----- nvinfo : EIATTR_SPARSE_MMA_MASK
	.align		4
.L_35:
        /*0028*/ 	.byte	0x03, 0x50
        /*002a*/ 	.short	0x0000


	//----- nvinfo : EIATTR_MAXREG_COUNT
	.align		4
        /*002c*/ 	.byte	0x03, 0x1b
        /*002e*/ 	.short	0x00ff


	//----- nvinfo : EIATTR_MERCURY_ISA_VERSION
	.align		4
        /*0030*/ 	.byte	0x03, 0x5f
        /*0032*/ 	.short	0x0101


	//----- nvinfo : EIATTR_VRC_CTA_INIT_COUNT
	.align		4
        /*0034*/ 	.byte	0x02, 0x4a
	.zero		1
	.zero		1


	//----- nvinfo : EIATTR_EXIT_INSTR_OFFSETS
	.align		4
        /*0038*/ 	.byte	0x04, 0x1c
        /*003a*/ 	.short	(.L_37 - .L_36)


	//   ....[0]....
.L_36:
        /*003c*/ 	.word	0x00000280


	//----- nvinfo : EIATTR_CBANK_PARAM_SIZE
	.align		4
.L_37:
        /*0040*/ 	.byte	0x03, 0x19
        /*0042*/ 	.short	0x0010


	//----- nvinfo : EIATTR_PARAM_CBANK
	.align		4
        /*0044*/ 	.byte	0x04, 0x0a
        /*0046*/ 	.short	(.L_39 - .L_38)
	.align		4
.L_38:
        /*0048*/ 	.word	index@(.nv.constant0._Z19int_3_median_filterPiS_)
        /*004c*/ 	.short	0x0380
        /*004e*/ 	.short	0x0010


	//----- nvinfo : EIATTR_SW_WAR
	.align		4
.L_39:
        /*0050*/ 	.byte	0x04, 0x36
        /*0052*/ 	.short	(.L_41 - .L_40)
.L_40:
        /*0054*/ 	.word	0x00000008
.L_41:


//--------------------- .nv.info._Z11SampletoHMSPiS_S_Pf --------------------------
	.section	.nv.info._Z11SampletoHMSPiS_S_Pf,"",@"SHT_CUDA_INFO"
	.sectionflags	@""
	.align	4


	//----- nvinfo : EIATTR_CUDA_API_VERSION
	.align		4
        /*0000*/ 	.byte	0x04, 0x37
        /*0002*/ 	.short	(.L_43 - .L_42)
.L_42:
        /*0004*/ 	.word	0x00000082


	//----- nvinfo : EIATTR_KPARAM_INFO
	.align		4
.L_43:
        /*0008*/ 	.byte	0x04, 0x17
        /*000a*/ 	.short	(.L_45 - .L_44)
.L_44:
        /*000c*/ 	.word	0x00000000
        /*0010*/ 	.short	0x0003
        /*0012*/ 	.short	0x0018
        /*0014*/ 	.byte	0x00, 0xf5, 0x21, 0x00


	//----- nvinfo : EIATTR_KPARAM_INFO
	.align		4
.L_45:
        /*0018*/ 	.byte	0x04, 0x17
        /*001a*/ 	.short	(.L_47 - .L_46)
.L_46:
        /*001c*/ 	.word	0x00000000
        /*0020*/ 	.short	0x0002
        /*0022*/ 	.short	0x0010
        /*0024*/ 	.byte	0x00, 0xf5, 0x21, 0x00


	//----- nvinfo : EIATTR_KPARAM_INFO
	.align		4
.L_47:
        /*0028*/ 	.byte	0x04, 0x17
        /*002a*/ 	.short	(.L_49 - .L_48)
.L_48:
        /*002c*/ 	.word	0x00000000
        /*0030*/ 	.short	0x0001
        /*0032*/ 	.short	0x0008
        /*0034*/ 	.byte	0x00, 0xf5, 0x21, 0x00


	//----- nvinfo : EIATTR_KPARAM_INFO
	.align		4
.L_49:
        /*0038*/ 	.byte	0x04, 0x17
        /*003a*/ 	.short	(.L_51 - .L_50)
.L_50:
        /*003c*/ 	.word	0x00000000
        /*0040*/ 	.short	0x0000
        /*0042*/ 	.short	0x0000
        /*0044*/ 	.byte	0x00, 0xf5, 0x21, 0x00


	//----- nvinfo : EIATTR_SPARSE_MMA_MASK
	.align		4
.L_51:
        /*0048*/ 	.byte	0x03, 0x50
        /*004a*/ 	.short	0x0000


	//----- nvinfo : EIATTR_MAXREG_COUNT
	.align		4
        /*004c*/ 	.byte	0x03, 0x1b
        /*004e*/ 	.short	0x00ff


	//----- nvinfo : EIATTR_MERCURY_ISA_VERSION
	.align		4
        /*0050*/ 	.byte	0x03, 0x5f
        /*0052*/ 	.short	0x0101


	//----- nvinfo : EIATTR_VRC_CTA_INIT_COUNT
	.align		4
        /*0054*/ 	.byte	0x02, 0x4a
	.zero		1
	.zero		1


	//----- nvinfo : EIATTR_EXIT_INSTR_OFFSETS
	.align		4
        /*0058*/ 	.byte	0x04, 0x1c
        /*005a*/ 	.short	(.L_53 - .L_52)


	//   ....[0]....
.L_52:
        /*005c*/ 	.word	0x00000320


	//----- nvinfo : EIATTR_CBANK_PARAM_SIZE
	.align		4
.L_53:
        /*0060*/ 	.byte	0x03, 0x19
        /*0062*/ 	.short	0x0020


	//----- nvinfo : EIATTR_PARAM_CBANK
	.align		4
        /*0064*/ 	.byte	0x04, 0x0a
        /*0066*/ 	.short	(.L_55 - .L_54)
	.align		4
.L_54:
        /*0068*/ 	.word	index@(.nv.constant0._Z11SampletoHMSPiS_S_Pf)
        /*006c*/ 	.short	0x0380
        /*006e*/ 	.short	0x0020


	//----- nvinfo : EIATTR_SW_WAR
	.align		4
.L_55:
        /*0070*/ 	.byte	0x04, 0x36
        /*0072*/ 	.short	(.L_57 - .L_56)
.L_56:
        /*0074*/ 	.word	0x00000008
.L_57:


//--------------------- .nv.info._Z2QTPiS_S_S_S_  --------------------------
	.section	.nv.info._Z2QTPiS_S_S_S_,"",@"SHT_CUDA_INFO"
	.sectionflags	@""
	.align	4


	//----- nvinfo : EIATTR_CUDA_API_VERSION
	.align		4
        /*0000*/ 	.byte	0x04, 0x37
        /*0002*/ 	.short	(.L_59 - .L_58)
.L_58:
        /*0004*/ 	.word	0x00000082


	//----- nvinfo : EIATTR_KPARAM_INFO
	.align		4
.L_59:
        /*0008*/ 	.byte	0x04, 0x17
        /*000a*/ 	.short	(.L_61 - .L_60)
.L_60:
        /*000c*/ 	.word	0x00000000
        /*0010*/ 	.short	0x0004
        /*0012*/ 	.short	0x0020
        /*0014*/ 	.byte	0x00, 0xf5, 0x21, 0x00


	//----- nvinfo : EIATTR_KPARAM_INFO
	.align		4
.L_61:
        /*0018*/ 	.byte	0x04, 0x17
        /*001a*/ 	.short	(.L_63 - .L_62)
.L_62:
        /*001c*/ 	.word	0x00000000
        /*0020*/ 	.short	0x0003
        /*0022*/ 	.short	0x0018
        /*0024*/ 	.byte	0x00, 0xf5, 0x21, 0x00


	//----- nvinfo : EIATTR_KPARAM_INFO
	.align		4
.L_63:
        /*0028*/ 	.byte	0x04, 0x17
        /*002a*/ 	.short	(.L_65 - .L_64)
.L_64:
        /*002c*/ 	.word	0x00000000
        /*0030*/ 	.short	0x0002
        /*0032*/ 	.short	0x0010
        /*0034*/ 	.byte	0x00, 0xf5, 0x21, 0x00


	//----- nvinfo : EIATTR_KPARAM_INFO
	.align		4
.L_65:
        /*0038*/ 	.byte	0x04, 0x17
        /*003a*/ 	.short	(.L_67 - .L_66)
.L_66:
        /*003c*/ 	.word	0x00000000
        /*0040*/ 	.short	0x0001
        /*0042*/ 	.short	0x0008
        /*0044*/ 	.byte	0x00, 0xf5, 0x21, 0x00


	//----- nvinfo : EIATTR_KPARAM_INFO
	.align		4
.L_67:
        /*0048*/ 	.byte	0x04, 0x17
        /*004a*/ 	.short	(.L_69 - .L_68)
.L_68:
        /*004c*/ 	.word	0x00000000
        /*0050*/ 	.short	0x0000
        /*0052*/ 	.short	0x0000
        /*0054*/ 	.byte	0x00, 0xf5, 0x21, 0x00


	//----- nvinfo : EIATTR_SPARSE_MMA_MASK
	.align		4
.L_69:
        /*0058*/ 	.byte	0x03, 0x50
        /*005a*/ 	.short	0x0000


	//----- nvinfo : EIATTR_MAXREG_COUNT
	.align		4
        /*005c*/ 	.byte	0x03, 0x1b
        /*005e*/ 	.short	0x00ff


	//----- nvinfo : EIATTR_MERCURY_ISA_VERSION
	.align		4
        /*0060*/ 	.byte	0x03, 0x5f
        /*0062*/ 	.short	0x0101


	//----- nvinfo : EIATTR_VRC_CTA_INIT_COUNT
	.align		4
        /*0064*/ 	.byte	0x02, 0x4a
	.zero		1
	.zero		1


	//----- nvinfo : EIATTR_EXIT_INSTR_OFFSETS
	.align		4
        /*0068*/ 	.byte	0x04, 0x1c
        /*006a*/ 	.short	(.L_71 - .L_70)


	//   ....[0]....
.L_70:
        /*006c*/ 	.word	0x000001f0


	//----- nvinfo : EIATTR_CBANK_PARAM_SIZE
	.align		4
.L_71:
        /*0070*/ 	.byte	0x03, 0x19
        /*0072*/ 	.short	0x0028


	//----- nvinfo : EIATTR_PARAM_CBANK
	.align		4
        /*0074*/ 	.byte	0x04, 0x0a
        /*0076*/ 	.short	(.L_73 - .L_72)
	.align		4
.L_72:
        /*0078*/ 	.word	index@(.nv.constant0._Z2QTPiS_S_S_S_)
        /*007c*/ 	.short	0x0380
        /*007e*/ 	.short	0x0028


	//----- nvinfo : EIATTR_SW_WAR
	.align		4
.L_73:
        /*0080*/ 	.byte	0x04, 0x36
        /*0082*/ 	.short	(.L_75 - .L_74)
.L_74:
        /*0084*/ 	.word	0x00000008
.L_75:


//--------------------- .nv.info._Z4RtoRPiS_S_    --------------------------
	.section	.nv.info._Z4RtoRPiS_S_,"",@"SHT_CUDA_INFO"
	.sectionflags	@""
	.align	4


	//----- nvinfo : EIATTR_CUDA_API_VERSION
	.align		4
        /*0000*/ 	.byte	0x04, 0x37
        /*0002*/ 	.short	(.L_77 - .L_76)
.L_76:
        /*0004*/ 	.word	0x00000082


	//----- nvinfo : EIATTR_KPARAM_INFO
	.align		4
.L_77:
        /*0008*/ 	.byte	0x04, 0x17
        /*000a*/ 	.short	(.L_79 - .L_78)
.L_78:
        /*000c*/ 	.word	0x00000000
        /*0010*/ 	.short	0x0002
        /*0012*/ 	.short	0x0010
        /*0014*/ 	.byte	0x00, 0xf5, 0x21, 0x00


	//----- nvinfo : EIATTR_KPARAM_INFO
	.align		4
.L_79:
        /*0018*/ 	.byte	0x04, 0x17
        /*001a*/ 	.short	(.L_81 - .L_80)
.L_80:
        /*001c*/ 	.word	0x00000000
        /*0020*/ 	.short	0x0001
        /*0022*/ 	.short	0x0008
        /*0024*/ 	.byte	0x00, 0xf5, 0x21, 0x00


	//----- nvinfo : EIATTR_KPARAM_INFO
	.align		4
.L_81:
        /*0028*/ 	.byte	0x04, 0x17
        /*002a*/ 	.short	(.L_83 - .L_82)
.L_82:
        /*002c*/ 	.word	0x00000000
        /*0030*/ 	.short	0x0000
        /*0032*/ 	.short	0x0000
        /*0034*/ 	.byte	0x00, 0xf5, 0x21, 0x00


	//----- nvinfo : EIATTR_SPARSE_MMA_MASK
	.align		4
.L_83:
        /*0038*/ 	.byte	0x03, 0x50
        /*003a*/ 	.short	0x0000


	//----- nvinfo : EIATTR_MAXREG_COUNT
	.align		4
        /*003c*/ 	.byte	0x03, 0x1b
        /*003e*/ 	.short	0x00ff


	//----- nvinfo : EIATTR_MERCURY_ISA_VERSION
	.align		4
        /*0040*/ 	.byte	0x03, 0x5f
        /*0042*/ 	.short	0x0101


	//----- nvinfo : EIATTR_VRC_CTA_INIT_COUNT
	.align		4
        /*0044*/ 	.byte	0x02, 0x4a
	.zero		1
	.zero		1


	//----- nvinfo : EIATTR_EXIT_INSTR_OFFSETS
	.align		4
        /*0048*/ 	.byte	0x04, 0x1c
        /*004a*/ 	.short	(.L_85 - .L_84)


	//   ....[0]....
.L_84:
        /*004c*/ 	.word	0x00000150


	//----- nvinfo : EIATTR_CBANK_PARAM_SIZE
	.align		4
.L_85:
        /*0050*/ 	.byte	0x03, 0x19
        /*0052*/ 	.short	0x0018


	//----- nvinfo : EIATTR_PARAM_CBANK
	.align		4
        /*0054*/ 	.byte	0x04, 0x0a
        /*0056*/ 	.short	(.L_87 - .L_86)
	.align		4
.L_86:
        /*0058*/ 	.word	index@(.nv.constant0._Z4RtoRPiS_S_)
        /*005c*/ 	.short	0x0380
        /*005e*/ 	.short	0x0018


	//----- nvinfo : EIATTR_SW_WAR
	.align		4
.L_87:
        /*0060*/ 	.byte	0x04, 0x36
        /*0062*/ 	.short	(.L_89 - .L_88)
.L_88:
        /*0064*/ 	.word	0x00000008
.L_89:


//--------------------- .nv.info._Z14DuplicateShiftPiS_S_S_ --------------------------
	.section	.nv.info._Z14DuplicateShiftPiS_S_S_,"",@"SHT_CUDA_INFO"
	.sectionflags	@""
	.align	4


	//----- nvinfo : EIATTR_CUDA_API_VERSION
	.align		4
        /*0000*/ 	.byte	0x04, 0x37
        /*0002*/ 	.short	(.L_91 - .L_90)
.L_90:
        /*0004*/ 	.word	0x00000082


	//----- nvinfo : EIATTR_KPARAM_INFO
	.align		4
.L_91:
        /*0008*/ 	.byte	0x04, 0x17
        /*000a*/ 	.short	(.L_93 - .L_92)
.L_92:
        /*000c*/ 	.word	0x00000000
        /*0010*/ 	.short	0x0003
        /*0012*/ 	.short	0x0018
        /*0014*/ 	.byte	0x00, 0xf5, 0x21, 0x00


	//----- nvinfo : EIATTR_KPARAM_INFO
	.align		4
.L_93:
        /*0018*/ 	.byte	0x04, 0x17
        /*001a*/ 	.short	(.L_95 - .L_94)
.L_94:
        /*001c*/ 	.word	0x00000000
        /*0020*/ 	.short	0x0002
        /*0022*/ 	.short	0x0010
        /*0024*/ 	.byte	0x00, 0xf5, 0x21, 0x00


	//----- nvinfo : EIATTR_KPARAM_INFO
	.align		4
.L_95:
        /*0028*/ 	.byte	0x04, 0x17
        /*002a*/ 	.short	(.L_97 - .L_96)
.L_96:
        /*002c*/ 	.word	0x00000000
        /*0030*/ 	.short	0x0001
        /*0032*/ 	.short	0x0008
        /*0034*/ 	.byte	0x00, 0xf5, 0x21, 0x00


	//----- nvinfo : EIATTR_KPARAM_INFO
	.align		4
.L_97:
        /*0038*/ 	.byte	0x04, 0x17
        /*003a*/ 	.short	(.L_99 - .L_98)
.L_98:
        /*003c*/ 	.word	0x00000000
        /*0040*/ 	.short	0x0000
        /*0042*/ 	.short	0x0000
        /*0044*/ 	.byte	0x00, 0xf5, 0x21, 0x00


	//----- nvinfo : EIATTR_SPARSE_MMA_MASK
	.align		4
.L_99:
        /*0048*/ 	.byte	0x03, 0x50
        /*004a*/ 	.short	0x0000


	//----- nvinfo : EIATTR_MAXREG_COUNT
	.align		4
        /*004c*/ 	.byte	0x03, 0x1b
        /*004e*/ 	.short	0x00ff


	//----- nvinfo : EIATTR_MERCURY_ISA_VERSION
	.align		4
        /*0050*/ 	.byte	0x03, 0x5f
        /*0052*/ 	.short	0x0101


	//----- nvinfo : EIATTR_VRC_CTA_INIT_COUNT
	.align		4
        /*0054*/ 	.byte	0x02, 0x4a
	.zero		1
	.zero		1


	//----- nvinfo : EIATTR_EXIT_INSTR_OFFSETS
	.align		4
        /*0058*/ 	.byte	0x04, 0x1c
        /*005a*/ 	.short	(.L_101 - .L_100)


	//   ....[0]....
.L_100:
        /*005c*/ 	.word	0x00000120


	//----- nvinfo : EIATTR_CBANK_PARAM_SIZE
	.align		4
.L_101:
        /*0060*/ 	.byte	0x03, 0x19
        /*0062*/ 	.short	0x0020


	//----- nvinfo : EIATTR_PARAM_CBANK
	.align		4
        /*0064*/ 	.byte	0x04, 0x0a
        /*0066*/ 	.short	(.L_103 - .L_102)
	.align		4
.L_102:
        /*0068*/ 	.word	index@(.nv.constant0._Z14DuplicateShiftPiS_S_S_)
        /*006c*/ 	.short	0x0380
        /*006e*/ 	.short	0x0020


	//----- nvinfo : EIATTR_SW_WAR
	.align		4
.L_103:
        /*0070*/ 	.byte	0x04, 0x36
        /*0072*/ 	.short	(.L_105 - .L_104)
.L_104:
        /*0074*/ 	.word	0x00000008
.L_105:


//--------------------- .nv.callgraph             --------------------------
	.section	.nv.callgraph,"",@"SHT_CUDA_CALLGRAPH"
	.align	4
	.sectionentsize	8
	.align		4
        /*0000*/ 	.word	0x00000000
	.align		4
        /*0004*/ 	.word	0xffffffff
	.align		4
        /*0008*/ 	.word	0x00000000
	.align		4
        /*000c*/ 	.word	0xfffffffe
	.align		4
        /*0010*/ 	.word	0x00000000
	.align		4
        /*0014*/ 	.word	0xfffffffd
	.align		4
        /*0018*/ 	.word	0x00000000
	.align		4
        /*001c*/ 	.word	0xfffffffc


//--------------------- .text._Z19int_3_median_filterPiS_ --------------------------
	.section	.text._Z19int_3_median_filterPiS_,"ax",@progbits
	.align	128
        .global         _Z19int_3_median_filterPiS_
        .type           _Z19int_3_median_filterPiS_,@function
        .size           _Z19int_3_median_filterPiS_,(.L_x_5 - _Z19int_3_median_filterPiS_)
        .other          _Z19int_3_median_filterPiS_,@"STO_CUDA_ENTRY STV_DEFAULT"
_Z19int_3_median_filterPiS_:
.text._Z19int_3_median_filterPiS_:
[----:B------:R-:W-:Y:S01]  /*0000*/  LDC R1, c[0x0][0x37c] ;  /* 0x0000df00ff017b82 */ /* 0x000fe20000000800 */
[----:B------:R-:W0:Y:S07]  /*0010*/  S2R R7, SR_TID.X ;  /* 0x0000000000077919 */ /* 0x000e2e0000002100 */
[----:B------:R-:W0:Y:S01]  /*0020*/  S2UR UR6, SR_CTAID.X ;  /* 0x00000000000679c3 */ /* 0x000e220000002500 */
[----:B------:R-:W1:Y:S07]  /*0030*/  LDCU.64 UR4, c[0x0][0x358] ;  /* 0x00006b00ff0477ac */ /* 0x000e6e0008000a00 */
[----:B------:R-:W0:Y:S08]  /*0040*/  LDC R0, c[0x0][0x360] ;  /* 0x0000d800ff007b82 */ /* 0x000e300000000800 */
[----:B------:R-:W2:Y:S01]  /*0050*/  LDC.64 R2, c[0x0][0x388] ;  /* 0x0000e200ff027b82 */ /* 0x000ea20000000a00 */
[----:B0-----:R-:W-:-:S04]  /*0060*/  IMAD R7, R0, UR6, R7 ;  /* 0x0000000600077c24 */ /* 0x001fc8000f8e0207 */
[----:B--2---:R-:W-:-:S05]  /*0070*/  IMAD.WIDE R2, R7, 0x4, R2 ;  /* 0x0000000407027825 */ /* 0x004fca00078e0202 */
[----:B-1----:R-:W2:Y:S04]  /*0080*/  LDG.E R0, desc[UR4][R2.64] ;  /* 0x0000000402007981 */ /* 0x002ea8000c1e1900 */
[----:B------:R-:W2:Y:S04]  /*0090*/  LDG.E R4, desc[UR4][R2.64+0x8] ;  /* 0x0000080402047981 */ /* 0x000ea8000c1e1900 */
[----:B------:R-:W3:Y:S01]  /*00a0*/  LDG.E R5, desc[UR4][R2.64+0x4] ;  /* 0x0000040402057981 */ /* 0x000ee2000c1e1900 */
[-C--:B--2---:R-:W-:Y:S02]  /*00b0*/  ISETP.GE.AND P1, PT, R0, R4.reuse, PT ;  /* 0x000000040000720c */ /* 0x084fe40003f26270 */
[----:B---3--:R-:W-:-:S02]  /*00c0*/  ISETP.GE.AND P2, PT, R5, R4, PT ;  /* 0x000000040500720c */ /* 0x008fc40003f46270 */
[----:B------:R-:W-:Y:S02]  /*00d0*/  ISETP.GE.AND P0, PT, R0, R5, PT ;  /* 0x000000050000720c */ /* 0x000fe40003f06270 */
[----:B------:R-:W-:Y:S02]  /*00e0*/  SEL R4, RZ, 0x2, P1 ;  /* 0x00000002ff047807 */ /* 0x000fe40000800000 */
[----:B------:R-:W-:Y:S02]  /*00f0*/  SEL R0, RZ, 0x1, P2 ;  /* 0x00000001ff007807 */ /* 0x000fe40001000000 */
[----:B------:R-:W-:-:S04]  /*0100*/  SEL R5, RZ, 0x4, P0 ;  /* 0x00000004ff057807 */ /* 0x000fc80000000000 */
[----:B------:R-:W-:-:S05]  /*0110*/  LOP3.LUT R4, R0, R4, R5, 0xfe, !PT ;  /* 0x0000000400047212 */ /* 0x000fca00078efe05 */
[----:B------:R-:W-:-:S05]  /*0120*/  IMAD.SHL.U32 R4, R4, 0x4, RZ ;  /* 0x0000000404047824 */ /* 0x000fca00078e00ff */
[C---:B------:R-:W-:Y:S02]  /*0130*/  ISETP.EQ.AND P2, PT, R4.reuse, RZ, PT ;  /* 0x000000ff0400720c */ /* 0x040fe40003f42270 */
[C---:B------:R-:W-:Y:S02]  /*0140*/  ISETP.EQ.AND P3, PT, R4.reuse, 0x4, PT ;  /* 0x000000040400780c */ /* 0x040fe40003f62270 */
[C---:B------:R-:W-:Y:S02]  /*0150*/  ISETP.EQ.AND P0, PT, R4.reuse, 0x8, PT ;  /* 0x000000080400780c */ /* 0x040fe40003f02270 */
[----:B------:R-:W-:-:S07]  /*0160*/  ISETP.EQ.AND P1, PT, R4, 0xc, PT ;  /* 0x0000000c0400780c */ /* 0x000fce0003f22270 */
[----:B------:R-:W-:Y:S01]  /*0170*/  @P2 IMAD.MOV.U32 R0, RZ, RZ, 0x1 ;  /* 0x00000001ff002424 */ /* 0x000fe200078e00ff */
[C---:B------:R-:W-:Y:S01]  /*0180*/  ISETP.EQ.AND P2, PT, R4.reuse, 0x10, PT ;  /* 0x000000100400780c */ /* 0x040fe20003f42270 */
[----:B------:R-:W-:Y:S01]  /*0190*/  @P3 IMAD.MOV.U32 R0, RZ, RZ, 0x2 ;  /* 0x00000002ff003424 */ /* 0x000fe200078e00ff */
[C---:B------:R-:W-:Y:S01]  /*01a0*/  ISETP.EQ.AND P3, PT, R4.reuse, 0x14, PT ;  /* 0x000000140400780c */ /* 0x040fe20003f62270 */
[----:B------:R-:W-:Y:S01]  /*01b0*/  @P0 IMAD.MOV.U32 R0, RZ, RZ, RZ ;  /* 0x000000ffff000224 */ /* 0x000fe200078e00ff */
[C---:B------:R-:W-:Y:S01]  /*01c0*/  ISETP.EQ.AND P0, PT, R4.reuse, 0x18, PT ;  /* 0x000000180400780c */ /* 0x040fe20003f02270 */
[----:B------:R-:W-:Y:S01]  /*01d0*/  @P1 IMAD.MOV.U32 R0, RZ, RZ, RZ ;  /* 0x000000ffff001224 */ /* 0x000fe200078e00ff */
[----:B------:R-:W-:Y:S02]  /*01e0*/  ISETP.EQ.AND P1, PT, R4, 0x1c, PT ;  /* 0x0000001c0400780c */ /* 0x000fe40003f22270 */
[----:B------:R-:W0:Y:S05]  /*01f0*/  LDC.64 R4, c[0x0][0x380] ;  /* 0x0000e000ff047b82 */ /* 0x000e2a0000000a00 */
[----:B------:R-:W-:-:S02]  /*0200*/  @P2 IMAD.MOV.U32 R0, RZ, RZ, RZ ;  /* 0x000000ffff002224 */ /* 0x000fc400078e00ff */
[----:B------:R-:W-:Y:S02]  /*0210*/  @P3 IMAD.MOV.U32 R0, RZ, RZ, RZ ;  /* 0x000000ffff003224 */ /* 0x000fe400078e00ff */
[----:B------:R-:W-:Y:S02]  /*0220*/  @P0 IMAD.MOV.U32 R0, RZ, RZ, 0x2 ;  /* 0x00000002ff000424 */ /* 0x000fe400078e00ff */
[----:B------:R-:W-:-:S04]  /*0230*/  @P1 IMAD.MOV.U32 R0, RZ, RZ, 0x1 ;  /* 0x00000001ff001424 */ /* 0x000fc800078e00ff */
[----:B------:R-:W-:-:S06]  /*0240*/  IMAD.WIDE R2, R0, 0x4, R2 ;  /* 0x0000000400027825 */ /* 0x000fcc00078e0202 */
[----:B------:R-:W2:Y:S01]  /*0250*/  LDG.E R3, desc[UR4][R2.64] ;  /* 0x0000000402037981 */ /* 0x000ea2000c1e1900 */
[----:B0-----:R-:W-:-:S05]  /*0260*/  IMAD.WIDE R4, R7, 0x4, R4 ;  /* 0x0000000407047825 */ /* 0x001fca00078e0204 */
[----:B--2---:R-:W-:Y:S01]  /*0270*/  STG.E desc[UR4][R4.64], R3 ;  /* 0x0000000304007986 */ /* 0x004fe2000c101904 */
[----:B------:R-:W-:Y:S05]  /*0280*/  EXIT ;  /* 0x000000000000794d */ /* 0x000fea0003800000 */
.L_x_0:
[----:B------:R-:W-:-:S00]  /*0290*/  BRA `(.L_x_0) ;  /* 0xfffffffc00fc7947 */ /* 0x000fc0000383ffff */
[----:B------:R-:W-:-:S00]  /*02a0*/  NOP ;  /* 0x0000000000007918 */ /* 0x000fc00000000000 */
        /* <DEDUP_REMOVED lines=13> */
.L_x_5:


//--------------------- .text._Z11SampletoHMSPiS_S_Pf --------------------------
	.section	.text._Z11SampletoHMSPiS_S_Pf,"ax",@progbits
	.align	128
        .global         _Z11SampletoHMSPiS_S_Pf
        .type           _Z11SampletoHMSPiS_S_Pf,@function
        .size           _Z11SampletoHMSPiS_S_Pf,(.L_x_6 - _Z11SampletoHMSPiS_S_Pf)
        .other          _Z11SampletoHMSPiS_S_Pf,@"STO_CUDA_ENTRY STV_DEFAULT"
_Z11SampletoHMSPiS_S_Pf:
.text._Z11SampletoHMSPiS_S_Pf:
[----:B------:R-:W-:Y:S01]  /*0000*/  LDC R1, c[0x0][0x37c] ;  /* 0x0000df00ff017b82 */ /* 0x000fe20000000800 */
[----:B------:R-:W0:Y:S07]  /*0010*/  S2R R0, SR_TID.X ;  /* 0x0000000000007919 */ /* 0x000e2e0000002100 */
[----:B------:R-:W0:Y:S01]  /*0020*/  S2UR UR6, SR_CTAID.X ;  /* 0x00000000000679c3 */ /* 0x000e220000002500 */
[----:B------:R-:W1:Y:S07]  /*0030*/  LDCU.64 UR4, c[0x0][0x358] ;  /* 0x00006b00ff0477ac */ /* 0x000e6e0008000a00 */
[----:B------:R-:W0:Y:S08]  /*0040*/  LDC R5, c[0x0][0x360] ;  /* 0x0000d800ff057b82 */ /* 0x000e300000000800 */
[----:B------:R-:W2:Y:S08]  /*0050*/  LDC.64 R2, c[0x0][0x380] ;  /* 0x0000e000ff027b82 */ /* 0x000eb00000000a00 */
[----:B------:R-:W3:Y:S01]  /*0060*/  LDC.64 R6, c[0x0][0x388] ;  /* 0x0000e200ff067b82 */ /* 0x000ee20000000a00 */
[----:B0-----:R-:W-:-:S04]  /*0070*/  IMAD R0, R5, UR6, R0 ;  /* 0x0000000605007c24 */ /* 0x001fc8000f8e0200 */
[----:B--2---:R-:W-:-:S05]  /*0080*/  IMAD.WIDE R2, R0, 0x4, R2 ;  /* 0x0000000400027825 */ /* 0x004fca00078e0202 */
[----:B-1----:R-:W2:Y:S01]  /*0090*/  LDG.E R10, desc[UR4][R2.64] ;  /* 0x00000004020a7981 */ /* 0x002ea2000c1e1900 */
[----:B------:R-:W-:Y:S01]  /*00a0*/  UMOV UR6, 0xb5a765b9 ;  /* 0xb5a765b900067882 */ /* 0x000fe20000000000 */
[----:B------:R-:W-:Y:S01]  /*00b0*/  UMOV UR7, 0x3eb74d31 ;  /* 0x3eb74d3100077882 */ /* 0x000fe20000000000 */
[----:B---3--:R-:W-:Y:S01]  /*00c0*/  IMAD.WIDE R6, R0, 0x4, R6 ;  /* 0x0000000400067825 */ /* 0x008fe200078e0206 */
[----:B--2---:R0:W1:Y:S02]  /*00d0*/  I2F.F64 R4, R10 ;  /* 0x0000000a00047312 */ /* 0x0040640000201c00 */
[----:B0-----:R-:W0:Y:S01]  /*00e0*/  LDC.64 R10, c[0x0][0x390] ;  /* 0x0000e400ff0a7b82 */ /* 0x001e220000000a00 */
[----:B-1----:R-:W-:-:S10]  /*00f0*/  DMUL R4, R4, UR6 ;  /* 0x0000000604047c28 */ /* 0x002fd40008000000 */
[----:B------:R-:W1:Y:S02]  /*0100*/  F2I.F64.TRUNC R5, R4 ;  /* 0x0000000400057311 */ /* 0x000e64000030d100 */
[----:B-1----:R0:W-:Y:S04]  /*0110*/  STG.E desc[UR4][R6.64], R5 ;  /* 0x0000000506007986 */ /* 0x0021e8000c101904 */
[----:B------:R-:W2:Y:S01]  /*0120*/  LDG.E R12, desc[UR4][R2.64] ;  /* 0x00000004020c7981 */ /* 0x000ea2000c1e1900 */
[----:B------:R-:W-:Y:S01]  /*0130*/  UMOV UR6, 0xb543e2ba ;  /* 0xb543e2ba00067882 */ /* 0x000fe20000000000 */
[----:B------:R-:W-:Y:S01]  /*0140*/  UMOV UR7, 0x3f15d867 ;  /* 0x3f15d86700077882 */ /* 0x000fe20000000000 */
[----:B--2---:R-:W1:Y:S02]  /*0150*/  I2F.F64 R8, R12 ;  /* 0x0000000c00087312 */ /* 0x004e640000201c00 */
[----:B-1----:R-:W-:-:S10]  /*0160*/  DMUL R8, R8, UR6 ;  /* 0x0000000608087c28 */ /* 0x002fd40008000000 */
[----:B------:R1:W2:Y:S02]  /*0170*/  F2I.F64.TRUNC R9, R8 ;  /* 0x0000000800097311 */ /* 0x0002a4000030d100 */
[----:B-1----:R-:W-:-:S05]  /*0180*/  MOV R8, RZ ;  /* 0x000000ff00087202 */ /* 0x002fca0000000f00 */
[----:B--2---:R-:W-:-:S05]  /*0190*/  IMAD.HI R13, R9, -0x77777777, R8 ;  /* 0x88888889090d7827 */ /* 0x004fca00078e0208 */
[----:B------:R-:W-:-:S04]  /*01a0*/  SHF.R.U32.HI R4, RZ, 0x1f, R13 ;  /* 0x0000001fff047819 */ /* 0x000fc8000001160d */
[----:B------:R-:W-:Y:S01]  /*01b0*/  LEA.HI.SX32 R13, R13, R4, 0x1b ;  /* 0x000000040d0d7211 */ /* 0x000fe200078fdaff */
[----:B0-----:R-:W-:-:S04]  /*01c0*/  IMAD.WIDE R4, R0, 0x4, R10 ;  /* 0x0000000400047825 */ /* 0x001fc800078e020a */
[----:B------:R-:W-:-:S05]  /*01d0*/  IMAD R13, R13, -0x3c, R9 ;  /* 0xffffffc40d0d7824 */ /* 0x000fca00078e0209 */
[----:B------:R0:W-:Y:S04]  /*01e0*/  STG.E desc[UR4][R4.64], R13 ;  /* 0x0000000d04007986 */ /* 0x0001e8000c101904 */
[----:B------:R1:W2:Y:S01]  /*01f0*/  LDG.E R10, desc[UR4][R2.64] ;  /* 0x00000004020a7981 */ /* 0x0002a2000c1e1900 */
[----:B------:R-:W-:Y:S01]  /*0200*/  UMOV UR6, 0x47ae147b ;  /* 0x47ae147b00067882 */ /* 0x000fe20000000000 */
[----:B------:R-:W-:Y:S01]  /*0210*/  UMOV UR7, 0x3f747ae1 ;  /* 0x3f747ae100077882 */ /* 0x000fe20000000000 */
[----:B-1----:R-:W1:Y:S02]  /*0220*/  LDC.64 R2, c[0x0][0x398] ;  /* 0x0000e600ff027b82 */ /* 0x002e640000000a00 */
[----:B-1----:R-:W-:Y:S01]  /*0230*/  IMAD.WIDE R2, R0, 0x4, R2 ;  /* 0x0000000400027825 */ /* 0x002fe200078e0202 */
[----:B--2---:R-:W1:Y:S02]  /*0240*/  I2F.F64 R6, R10 ;  /* 0x0000000a00067312 */ /* 0x004e640000201c00 */
[----:B-1----:R-:W-:Y:S01]  /*0250*/  DMUL R6, R6, UR6 ;  /* 0x0000000606067c28 */ /* 0x002fe20008000000 */
[----:B------:R-:W-:Y:S01]  /*0260*/  UMOV UR6, 0x88e368f1 ;  /* 0x88e368f100067882 */ /* 0x000fe20000000000 */
[----:B------:R-:W-:-:S06]  /*0270*/  UMOV UR7, 0x3ee4f8b5 ;  /* 0x3ee4f8b500077882 */ /* 0x000fcc0000000000 */
[----:B------:R-:W-:-:S10]  /*0280*/  DMUL R6, R6, 100000 ;  /* 0x40f86a0006067828 */ /* 0x000fd40000000000 */
[----:B------:R-:W1:Y:S02]  /*0290*/  F2I.F64.TRUNC R6, R6 ;  /* 0x0000000600067311 */ /* 0x000e64000030d100 */
[----:B-1----:R-:W-:-:S05]  /*02a0*/  IMAD.HI R8, R6, 0x165e9f81, RZ ;  /* 0x165e9f8106087827 */ /* 0x002fca00078e02ff */
[----:B------:R-:W-:-:S04]  /*02b0*/  SHF.R.U32.HI R9, RZ, 0x1f, R8 ;  /* 0x0000001fff097819 */ /* 0x000fc80000011608 */
[----:B------:R-:W-:-:S05]  /*02c0*/  LEA.HI.SX32 R9, R8, R9, 0xd ;  /* 0x0000000908097211 */ /* 0x000fca00078f6aff */
[----:B------:R-:W-:-:S04]  /*02d0*/  IMAD R9, R9, -0x5b8d80, R6 ;  /* 0xffa4728009097824 */ /* 0x000fc800078e0206 */
[----:B0-----:R-:W0:Y:S02]  /*02e0*/  I2F.F64 R4, R9 ;  /* 0x0000000900047312 */ /* 0x001e240000201c00 */
[----:B0-----:R-:W-:-:S10]  /*02f0*/  DMUL R4, R4, UR6 ;  /* 0x0000000604047c28 */ /* 0x001fd40008000000 */
[----:B------:R-:W0:Y:S02]  /*0300*/  F2F.F32.F64 R5, R4 ;  /* 0x0000000400057310 */ /* 0x000e240000301000 */
[----:B0-----:R-:W-:Y:S01]  /*0310*/  STG.E desc[UR4][R2.64], R5 ;  /* 0x0000000502007986 */ /* 0x001fe2000c101904 */
[----:B------:R-:W-:Y:S05]  /*0320*/  EXIT ;  /* 0x000000000000794d */ /* 0x000fea0003800000 */
.L_x_1:
        /* <DEDUP_REMOVED lines=13> */
.L_x_6:


//--------------------- .text._Z2QTPiS_S_S_S_     --------------------------
	.section	.text._Z2QTPiS_S_S_S_,"ax",@progbits
	.align	128
        .global         _Z2QTPiS_S_S_S_
        .type           _Z2QTPiS_S_S_S_,@function
        .size           _Z2QTPiS_S_S_S_,(.L_x_7 - _Z2QTPiS_S_S_S_)
        .other          _Z2QTPiS_S_S_S_,@"STO_CUDA_ENTRY STV_DEFAULT"
_Z2QTPiS_S_S_S_:
.text._Z2QTPiS_S_S_S_:
[----:B------:R-:W-:Y:S01]  /*0000*/  LDC R1, c[0x0][0x37c] ;  /* 0x0000df00ff017b82 */ /* 0x000fe20000000800 */
[----:B------:R-:W0:Y:S07]  /*0010*/  S2R R9, SR_TID.X ;  /* 0x0000000000097919 */ /* 0x000e2e0000002100 */
[----:B------:R-:W0:Y:S01]  /*0020*/  S2UR UR6, SR_CTAID.X ;  /* 0x00000000000679c3 */ /* 0x000e220000002500 */
[----:B------:R-:W1:Y:S01]  /*0030*/  LDCU.64 UR4, c[0x0][0x358] ;  /* 0x00006b00ff0477ac */ /* 0x000e620008000a00 */
[----:B------:R-:W2:Y:S06]  /*0040*/  LDCU.128 UR8, c[0x0][0x390] ;  /* 0x00007200ff0877ac */ /* 0x000eac0008000c00 */
[----:B------:R-:W0:Y:S08]  /*0050*/  LDC R0, c[0x0][0x360] ;  /* 0x0000d800ff007b82 */ /* 0x000e300000000800 */
[----:B------:R-:W3:Y:S08]  /*0060*/  LDC.64 R2, c[0x0][0x388] ;  /* 0x0000e200ff027b82 */ /* 0x000ef00000000a00 */
[----:B------:R-:W4:Y:S01]  /*0070*/  LDC.64 R4, c[0x0][0x380] ;  /* 0x0000e000ff047b82 */ /* 0x000f220000000a00 */
[----:B0-----:R-:W-:-:S04]  /*0080*/  IMAD R9, R0, UR6, R9 ;  /* 0x0000000600097c24 */ /* 0x001fc8000f8e0209 */
[----:B---3--:R-:W-:-:S06]  /*0090*/  IMAD.WIDE R2, R9, 0x4, R2 ;  /* 0x0000000409027825 */ /* 0x008fcc00078e0202 */
[----:B-1----:R-:W3:Y:S01]  /*00a0*/  LDG.E R2, desc[UR4][R2.64] ;  /* 0x0000000402027981 */ /* 0x002ee2000c1e1900 */
[----:B----4-:R-:W-:-:S06]  /*00b0*/  IMAD.WIDE R4, R9, 0x4, R4 ;  /* 0x0000000409047825 */ /* 0x010fcc00078e0204 */
[----:B------:R-:W3:Y:S01]  /*00c0*/  LDG.E R5, desc[UR4][R4.64] ;  /* 0x0000000404057981 */ /* 0x000ee2000c1e1900 */
[----:B------:R-:W-:Y:S01]  /*00d0*/  SHF.R.S32.HI R7, RZ, 0x1f, R9 ;  /* 0x0000001fff077819 */ /* 0x000fe20000011409 */
[----:B---3--:R-:W-:Y:S02]  /*00e0*/  IMAD.IADD R0, R2, 0x1, -R5 ;  /* 0x0000000102007824 */ /* 0x008fe400078e0a05 */
[----:B------:R-:W0:Y:S03]  /*00f0*/  LDC.64 R2, c[0x0][0x3a0] ;  /* 0x0000e800ff027b82 */ /* 0x000e260000000a00 */
[----:B------:R-:W-:Y:S01]  /*0100*/  ISETP.NE.AND P0, PT, R0, 0x5, PT ;  /* 0x000000050000780c */ /* 0x000fe20003f05270 */
[----:B------:R-:W-:-:S05]  /*0110*/  VIADD R0, R9, 0x1 ;  /* 0x0000000109007836 */ /* 0x000fca0000000000 */
[----:B------:R-:W-:-:S07]  /*0120*/  SEL R8, R9, R0, !P0 ;  /* 0x0000000009087207 */ /* 0x000fce0004000000 */
[----:B------:R-:W-:Y:S01]  /*0130*/  @P0 SHF.R.S32.HI R7, RZ, 0x1f, R0 ;  /* 0x0000001fff070819 */ /* 0x000fe20000011400 */
[----:B------:R-:W-:-:S03]  /*0140*/  IMAD.SHL.U32 R0, R8, 0x4, RZ ;  /* 0x0000000408007824 */ /* 0x000fc600078e00ff */
[----:B------:R-:W-:Y:S02]  /*0150*/  SHF.L.U64.HI R8, R8, 0x2, R7 ;  /* 0x0000000208087819 */ /* 0x000fe40000010207 */
[C---:B--2---:R-:W-:Y:S02]  /*0160*/  IADD3 R4, P1, PT, R0.reuse, UR8, RZ ;  /* 0x0000000800047c10 */ /* 0x044fe4000ff3e0ff */
[----:B------:R-:W-:Y:S02]  /*0170*/  IADD3 R6, P0, PT, R0, UR10, RZ ;  /* 0x0000000a00067c10 */ /* 0x000fe4000ff1e0ff */
[C---:B------:R-:W-:Y:S02]  /*0180*/  IADD3.X R5, PT, PT, R8.reuse, UR9, RZ, P1, !PT ;  /* 0x0000000908057c10 */ /* 0x040fe40008ffe4ff */
[----:B------:R-:W-:-:S04]  /*0190*/  IADD3.X R7, PT, PT, R8, UR11, RZ, P0, !PT ;  /* 0x0000000b08077c10 */ /* 0x000fc800087fe4ff */
[----:B------:R-:W2:Y:S04]  /*01a0*/  LDG.E R5, desc[UR4][R4.64] ;  /* 0x0000000404057981 */ /* 0x000ea8000c1e1900 */
[----:B------:R-:W2:Y:S01]  /*01b0*/  LDG.E R6, desc[UR4][R6.64] ;  /* 0x0000000406067981 */ /* 0x000ea2000c1e1900 */
[----:B0-----:R-:W-:-:S04]  /*01c0*/  IMAD.WIDE R2, R9, 0x4, R2 ;  /* 0x0000000409027825 */ /* 0x001fc800078e0202 */
[----:B--2---:R-:W-:-:S05]  /*01d0*/  IMAD.IADD R9, R6, 0x1, -R5 ;  /* 0x0000000106097824 */ /* 0x004fca00078e0a05 */
[----:B------:R-:W-:Y:S01]  /*01e0*/  STG.E desc[UR4][R2.64], R9 ;  /* 0x0000000902007986 */ /* 0x000fe2000c101904 */
[----:B------:R-:W-:Y:S05]  /*01f0*/  EXIT ;  /* 0x000000000000794d */ /* 0x000fea0003800000 */
.L_x_2:
        /* <DEDUP_REMOVED lines=16> */
.L_x_7:


//--------------------- .text._Z4RtoRPiS_S_       --------------------------
	.section	.text._Z4RtoRPiS_S_,"ax",@progbits
	.align	128
        .global         _Z4RtoRPiS_S_
        .type           _Z4RtoRPiS_S_,@function
        .size           _Z4RtoRPiS_S_,(.L_x_8 - _Z4RtoRPiS_S_)
        .other          _Z4RtoRPiS_S_,@"STO_CUDA_ENTRY STV_DEFAULT"
_Z4RtoRPiS_S_:
.text._Z4RtoRPiS_S_:
[----:B------:R-:W-:Y:S01]  /*0000*/  LDC R1, c[0x0][0x37c] ;  /* 0x0000df00ff017b82 */ /* 0x000fe20000000800 */
[----:B------:R-:W0:Y:S07]  /*0010*/  S2R R11, SR_TID.X ;  /* 0x00000000000b7919 */ /* 0x000e2e0000002100 */
[----:B------:R-:W0:Y:S01]  /*0020*/  S2UR UR6, SR_CTAID.X ;  /* 0x00000000000679c3 */ /* 0x000e220000002500 */
[----:B------:R-:W1:Y:S07]  /*0030*/  LDCU.64 UR4, c[0x0][0x358] ;  /* 0x00006b00ff0477ac */ /* 0x000e6e0008000a00 */
[----:B------:R-:W0:Y:S08]  /*0040*/  LDC R0, c[0x0][0x360] ;  /* 0x0000d800ff007b82 */ /* 0x000e300000000800 */
[----:B------:R-:W2:Y:S08]  /*0050*/  LDC.64 R2, c[0x0][0x388] ;  /* 0x0000e200ff027b82 */ /* 0x000eb00000000a00 */
[----:B------:R-:W3:Y:S01]  /*0060*/  LDC.64 R4, c[0x0][0x380] ;  /* 0x0000e000ff047b82 */ /* 0x000ee20000000a00 */
[----:B0-----:R-:W-:-:S07]  /*0070*/  IMAD R11, R0, UR6, R11 ;  /* 0x00000006000b7c24 */ /* 0x001fce000f8e020b */
[----:B------:R-:W0:Y:S01]  /*0080*/  LDC.64 R8, c[0x0][0x390] ;  /* 0x0000e400ff087b82 */ /* 0x000e220000000a00 */
[----:B--2---:R-:W-:-:S06]  /*0090*/  IMAD.WIDE R2, R11, 0x4, R2 ;  /* 0x000000040b027825 */ /* 0x004fcc00078e0202 */
[----:B-1----:R-:W2:Y:S01]  /*00a0*/  LDG.E R2, desc[UR4][R2.64] ;  /* 0x0000000402027981 */ /* 0x002ea2000c1e1900 */
[----:B---3--:R-:W-:-:S06]  /*00b0*/  IMAD.WIDE R4, R11, 0x4, R4 ;  /* 0x000000040b047825 */ /* 0x008fcc00078e0204 */
[----:B------:R-:W2:Y:S01]  /*00c0*/  LDG.E R5, desc[UR4][R4.64] ;  /* 0x0000000404057981 */ /* 0x000ea2000c1e1900 */
[----:B------:R-:W-:Y:S01]  /*00d0*/  UMOV UR6, 0x33333333 ;  /* 0x3333333300067882 */ /* 0x000fe20000000000 */
[----:B------:R-:W-:Y:S01]  /*00e0*/  UMOV UR7, 0x3fd33333 ;  /* 0x3fd3333300077882 */ /* 0x000fe20000000000 */
[----:B0-----:R-:W-:Y:S01]  /*00f0*/  IMAD.WIDE R8, R11, 0x4, R8 ;  /* 0x000000040b087825 */ /* 0x001fe200078e0208 */
[----:B--2---:R-:W-:-:S04]  /*0100*/  IADD3 R0, PT, PT, R2, -R5, RZ ;  /* 0x8000000502007210 */ /* 0x004fc80007ffe0ff */
[----:B------:R-:W0:Y:S02]  /*0110*/  I2F.F64 R6, R0 ;  /* 0x0000000000067312 */ /* 0x000e240000201c00 */
[----:B0-----:R-:W-:-:S10]  /*0120*/  DMUL R6, R6, UR6 ;  /* 0x0000000606067c28 */ /* 0x001fd40008000000 */
[----:B------:R-:W0:Y:S02]  /*0130*/  F2I.F64.TRUNC R7, R6 ;  /* 0x0000000600077311 */ /* 0x000e24000030d100 */
[----:B0-----:R-:W-:Y:S01]  /*0140*/  STG.E desc[UR4][R8.64], R7 ;  /* 0x0000000708007986 */ /* 0x001fe2000c101904 */
[----:B------:R-:W-:Y:S05]  /*0150*/  EXIT ;  /* 0x000000000000794d */ /* 0x000fea0003800000 */
.L_x_3:
        /* <DEDUP_REMOVED lines=10> */
.L_x_8:


//--------------------- .text._Z14DuplicateShiftPiS_S_S_ --------------------------
	.section	.text._Z14DuplicateShiftPiS_S_S_,"ax",@progbits
	.align	128
        .global         _Z14DuplicateShiftPiS_S_S_
        .type           _Z14DuplicateShiftPiS_S_S_,@function
        .size           _Z14DuplicateShiftPiS_S_S_,(.L_x_9 - _Z14DuplicateShiftPiS_S_S_)
        .other          _Z14DuplicateShiftPiS_S_S_,@"STO_CUDA_ENTRY STV_DEFAULT"
_Z14DuplicateShiftPiS_S_S_:
.text._Z14DuplicateShiftPiS_S_S_:
        /* <DEDUP_REMOVED lines=9> */
[----:B--2---:R-:W-:-:S07]  /*0090*/  IMAD.WIDE R2, R11, 0x4, R2 ;  /* 0x000000040b027825 */ /* 0x004fce00078e0202 */
[----:B------:R-:W2:Y:S01]  /*00a0*/  LDC.64 R8, c[0x0][0x398] ;  /* 0x0000e600ff087b82 */ /* 0x000ea20000000a00 */
[----:B-1----:R-:W4:Y:S01]  /*00b0*/  LDG.E R3, desc[UR4][R2.64+0x4] ;  /* 0x0000040402037981 */ /* 0x002f22000c1e1900 */
[----:B---3--:R-:W-:-:S04]  /*00c0*/  IMAD.WIDE R4, R11, 0x4, R4 ;  /* 0x000000040b047825 */ /* 0x008fc800078e0204 */
[C---:B0-----:R-:W-:Y:S01]  /*00d0*/  IMAD.WIDE R6, R11.reuse, 0x4, R6 ;  /* 0x000000040b067825 */ /* 0x041fe200078e0206 */
[----:B----4-:R-:W-:Y:S05]  /*00e0*/  STG.E desc[UR4][R4.64], R3 ;  /* 0x0000000304007986 */ /* 0x010fea000c101904 */
[----:B------:R-:W3:Y:S01]  /*00f0*/  LDG.E R7, desc[UR4][R6.64+0x4] ;  /* 0x0000040406077981 */ /* 0x000ee2000c1e1900 */
[----:B--2---:R-:W-:-:S05]  /*0100*/  IMAD.WIDE R8, R11, 0x4, R8 ;  /* 0x000000040b087825 */ /* 0x004fca00078e0208 */
[----:B---3--:R-:W-:Y:S01]  /*0110*/  STG.E desc[UR4][R8.64], R7 ;  /* 0x0000000708007986 */ /* 0x008fe2000c101904 */
[----:B------:R-:W-:Y:S05]  /*0120*/  EXIT ;  /* 0x000000000000794d */ /* 0x000fea0003800000 */
.L_x_4:
        /* <DEDUP_REMOVED lines=13> */
.L_x_9:


//--------------------- .nv.shared.reserved.0     --------------------------
	.section	.nv.shared.reserved.0,"aw",@nobits
	.weak		__nv_reservedSMEM_offset_0_alias
	.size		__nv_reservedSMEM_offset_0_alias, 0, 64
	.other		__nv_reservedSMEM_offset_0_alias,@"STO_CUDA_RESERVED_SHARED STV_DEFAULT"
__nv_reservedSMEM_offset_0_alias:
	.zero		0
	.zero		64


//--------------------- .nv.constant0._Z19int_3_median_filterPiS_ --------------------------
	.section	.nv.constant0._Z19int_3_median_filterPiS_,"a",@progbits
	.sectionflags	@""
	.align	4
.nv.constant0._Z19int_3_median_filterPiS_:
	.zero		912


//--------------------- .nv.constant0._Z11SampletoHMSPiS_S_Pf --------------------------
	.section	.nv.constant0._Z11SampletoHMSPiS_S_Pf,"a",@progbits
	.sectionflags	@""
	.align	4
.nv.constant0._Z11SampletoHMSPiS_S_Pf:
	.zero		928


//--------------------- .nv.constant0._Z2QTPiS_S_S_S_ --------------------------
	.section	.nv.constant0._Z2QTPiS_S_S_S_,"a",@progbits
	.sectionflags	@""
	.align	4
.nv.constant0._Z2QTPiS_S_S_S_:
	.zero		936


//--------------------- .nv.constant0._Z4RtoRPiS_S_ --------------------------
	.section	.nv.constant0._Z4RtoRPiS_S_,"a",@progbits
	.sectionflags	@""
	.align	4
.nv.constant0._Z4RtoRPiS_S_:
	.zero		920


//--------------------- .nv.constant0._Z14DuplicateShiftPiS_S_S_ --------------------------
	.section	.nv.constant0._Z14DuplicateShiftPiS_S_S_,"a",@progbits
	.sectionflags	@""
	.align	4
.nv.constant0._Z14DuplicateShiftPiS_S_S_:
	.zero		928


//--------------------- SYMBOLS --------------------------

	.type		.nv.reservedSmem.offset0,@object
	.size		.nv.reservedSmem.offset0,0x4
